//
// Generated by NVIDIA NVVM Compiler
//
// Compiler Build ID: CL-36424714
// Cuda compilation tools, release 13.0, V13.0.88
// Based on NVVM 20.0.0
//

.version 9.0
.target sm_100
.address_size 64

	// .globl	_Z11test_kerneliPiS_
.extern .func  (.param .b32 func_retval0) vprintf
(
	.param .b64 vprintf_param_0,
	.param .b64 vprintf_param_1
)
;
.global .align 1 .b8 $str[4] = {37, 100, 10};

.visible .entry _Z11test_kerneliPiS_(
	.param .u32 _Z11test_kerneliPiS__param_0,
	.param .u64 .ptr .align 1 _Z11test_kerneliPiS__param_1,
	.param .u64 .ptr .align 1 _Z11test_kerneliPiS__param_2
)
{
	.reg .pred 	%p<2>;
	.reg .b32 	%r<3>;
	.reg .b64 	%rd<8>;

	ld.param.u64 	%rd1, [_Z11test_kerneliPiS__param_1];
	ld.param.u64 	%rd2, [_Z11test_kerneliPiS__param_2];
	mov.u32 	%r1, %tid.x;
	setp.gt.u32 	%p1, %r1, 99;
	@%p1 bra 	$L__BB0_2;
	cvta.to.global.u64 	%rd3, %rd1;
	cvta.to.global.u64 	%rd4, %rd2;
	mul.wide.u32 	%rd5, %r1, 4;
	add.s64 	%rd6, %rd3, %rd5;
	ld.global.u32 	%r2, [%rd6];
	add.s64 	%rd7, %rd4, %rd5;
	st.global.u32 	[%rd7], %r2;
$L__BB0_2:
	ret;

}
	// .globl	_Z12print_kerneliPi
.visible .entry _Z12print_kerneliPi(
	.param .u32 _Z12print_kerneliPi_param_0,
	.param .u64 .ptr .align 1 _Z12print_kerneliPi_param_1
)
{
	.local .align 8 .b8 	__local_depot1[8];
	.reg .b64 	%SP;
	.reg .b64 	%SPL;
	.reg .pred 	%p<2>;
	.reg .b32 	%r<5>;
	.reg .b64 	%rd<9>;

	mov.u64 	%SPL, __local_depot1;
	cvta.local.u64 	%SP, %SPL;
	ld.param.u64 	%rd1, [_Z12print_kerneliPi_param_1];
	mov.u32 	%r1, %tid.x;
	setp.gt.u32 	%p1, %r1, 99;
	@%p1 bra 	$L__BB1_2;
	add.u64 	%rd2, %SP, 0;
	add.u64 	%rd3, %SPL, 0;
	cvta.to.global.u64 	%rd4, %rd1;
	mul.wide.u32 	%rd5, %r1, 4;
	add.s64 	%rd6, %rd4, %rd5;
	ld.global.u32 	%r2, [%rd6];
	st.local.u32 	[%rd3], %r2;
	mov.u64 	%rd7, $str;
	cvta.global.u64 	%rd8, %rd7;
	{ // callseq 0, 0
	.param .b64 param0;
	st.param.b64 	[param0], %rd8;
	.param .b64 param1;
	st.param.b64 	[param1], %rd2;
	.param .b32 retval0;
	call.uni (retval0), 
	vprintf, 
	(
	param0, 
	param1
	);
	ld.param.b32 	%r3, [retval0];
	} // callseq 0
$L__BB1_2:
	ret;

}


// ===== COMPILED SASS (sm_100) =====

	.target	sm_100

	.elftype	@"ET_EXEC"


//--------------------- .note.nv.tkinfo           --------------------------
	.section	.note.nv.tkinfo,"",@"SHT_NOTE"
	.sectionflags	@"SHF_NOTE_NV_TKINFO"
	.tkinfo
        /*0018*/ 	.word	0x00000002
        /*0030*/ 	.string	""
        /*0030*/ 	.string	"ptxas"
        /*0030*/ 	.string	"Cuda compilation tools, release 13.0, V13.0.88"
        /*0030*/ 	.string	"Build cuda_13.0.r13.0/compiler.36424714_0"
        /*0030*/ 	.string	"-arch sm_100 -m 64 "



//--------------------- .note.nv.cuinfo           --------------------------
	.section	.note.nv.cuinfo,"",@"SHT_NOTE"
	.sectionflags	@"SHF_NOTE_NV_CUINFO"
        /*0018*/ 	.short	0x0002
        /*001a*/ 	.short	0x0064
        /*001c*/ 	.short	0x0082
	.zero		2


//--------------------- .nv.info                  --------------------------
	.section	.nv.info,"",@"SHT_CUDA_INFO"
	.align	4


	//----- nvinfo : EIATTR_REGCOUNT
	.align		4
        /*0000*/ 	.byte	0x04, 0x2f
        /*0002*/ 	.short	(.L_2 - .L_1)
	.align		4
.L_1:
        /*0004*/ 	.word	index@(_Z11test_kerneliPiS_)
        /*0008*/ 	.word	0x0000000a


	//----- nvinfo : EIATTR_FRAME_SIZE
	.align		4
.L_2:
        /*000c*/ 	.byte	0x04, 0x11
        /*000e*/ 	.short	(.L_4 - .L_3)
	.align		4
.L_3:
        /*0010*/ 	.word	index@(_Z11test_kerneliPiS_)
        /*0014*/ 	.word	0x00000000


	//----- nvinfo : EIATTR_REGCOUNT
	.align		4
.L_4:
        /*0018*/ 	.byte	0x04, 0x2f
        /*001a*/ 	.short	(.L_6 - .L_5)
	.align		4
.L_5:
        /*001c*/ 	.word	index@(_Z12print_kerneliPi)
        /*0020*/ 	.word	0x00000018


	//----- nvinfo : EIATTR_FRAME_SIZE
	.align		4
.L_6:
        /*0024*/ 	.byte	0x04, 0x11
        /*0026*/ 	.short	(.L_8 - .L_7)
	.align		4
.L_7:
        /*0028*/ 	.word	index@(_Z12print_kerneliPi)
        /*002c*/ 	.word	0x00000008


	//----- nvinfo : EIATTR_MIN_STACK_SIZE
	.align		4
.L_8:
        /*0030*/ 	.byte	0x04, 0x12
        /*0032*/ 	.short	(.L_10 - .L_9)
	.align		4
.L_9:
        /*0034*/ 	.word	index@(_Z12print_kerneliPi)
        /*0038*/ 	.word	0x00000008


	//----- nvinfo : EIATTR_MIN_STACK_SIZE
	.align		4
.L_10:
        /*003c*/ 	.byte	0x04, 0x12
        /*003e*/ 	.short	(.L_12 - .L_11)
	.align		4
.L_11:
        /*0040*/ 	.word	index@(_Z11test_kerneliPiS_)
        /*0044*/ 	.word	0x00000000
.L_12:


//--------------------- .nv.compat                --------------------------
	.section	.nv.compat,"",@"SHT_CUDA_COMPAT_INFO"
	.align	4
        /*0000*/ 	.byte	0x02, 0x09, 0x00, 0x00, 0x02, 0x02, 0x01, 0x00, 0x02, 0x05, 0x05, 0x00, 0x03, 0x07, 0x01, 0x01
        /*0010*/ 	.byte	0x02, 0x03, 0x00, 0x00, 0x02, 0x06, 0x01, 0x00, 0x04, 0x0b, 0x08, 0x00, 0x09, 0x00, 0x00, 0x00
        /*0020*/ 	.byte	0x00, 0x00, 0x00, 0x00


//--------------------- .nv.info._Z12print_kerneliPi --------------------------
	.section	.nv.info._Z12print_kerneliPi,"",@"SHT_CUDA_INFO"
	.sectionflags	@""
	.align	4


	//----- nvinfo : EIATTR_CUDA_API_VERSION
	.align		4
        /*0000*/ 	.byte	0x04, 0x37
        /*0002*/ 	.short	(.L_14 - .L_13)
.L_13:
        /*0004*/ 	.word	0x00000082


	//----- nvinfo : EIATTR_KPARAM_INFO
	.align		4
.L_14:
        /*0008*/ 	.byte	0x04, 0x17
        /*000a*/ 	.short	(.L_16 - .L_15)
.L_15:
        /*000c*/ 	.word	0x00000000
        /*0010*/ 	.short	0x0001
        /*0012*/ 	.short	0x0008
        /*0014*/ 	.byte	0x00, 0xf5, 0x21, 0x00


	//----- nvinfo : EIATTR_KPARAM_INFO
	.align		4
.L_16:
        /*0018*/ 	.byte	0x04, 0x17
        /*001a*/ 	.short	(.L_18 - .L_17)
.L_17:
        /*001c*/ 	.word	0x00000000
        /*0020*/ 	.short	0x0000
        /*0022*/ 	.short	0x0000
        /*0024*/ 	.byte	0x00, 0xf0, 0x11, 0x00


	//----- nvinfo : EIATTR_SPARSE_MMA_MASK
	.align		4
.L_18:
        /*0028*/ 	.byte	0x03, 0x50
        /*002a*/ 	.short	0x0000


	//----- nvinfo : EIATTR_MAXREG_COUNT
	.align		4
        /*002c*/ 	.byte	0x03, 0x1b
        /*002e*/ 	.short	0x00ff


	//----- nvinfo : EIATTR_EXTERNS
	.align		4
        /*0030*/ 	.byte	0x04, 0x0f
        /*0032*/ 	.short	(.L_20 - .L_19)


	//   ....[0]....
	.align		4
.L_19:
        /*0034*/ 	.word	index@(vprintf)


	//----- nvinfo : EIATTR_MERCURY_ISA_VERSION
	.align		4
.L_20:
        /*0038*/ 	.byte	0x03, 0x5f
        /*003a*/ 	.short	0x0101


	//----- nvinfo : EIATTR_VRC_CTA_INIT_COUNT
	.align		4
        /*003c*/ 	.byte	0x02, 0x4a
	.zero		1
	.zero		1


	//----- nvinfo : EIATTR_SYSCALL_OFFSETS
	.align		4
        /*0040*/ 	.byte	0x04, 0x46
        /*0042*/ 	.short	(.L_22 - .L_21)


	//   ....[0]....
.L_21:
        /*0044*/ 	.word	0x00000140


	//----- nvinfo : EIATTR_EXIT_INSTR_OFFSETS
	.align		4
.L_22:
        /*0048*/ 	.byte	0x04, 0x1c
        /*004a*/ 	.short	(.L_24 - .L_23)


	//   ....[0]....
.L_23:
        /*004c*/ 	.word	0x00000080


	//   ....[1]....
        /*0050*/ 	.word	0x00000150


	//----- nvinfo : EIATTR_CRS_STACK_SIZE
	.align		4
.L_24:
        /*0054*/ 	.byte	0x04, 0x1e
        /*0056*/ 	.short	(.L_26 - .L_25)
.L_25:
        /*0058*/ 	.word	0x00000000


	//----- nvinfo : EIATTR_CBANK_PARAM_SIZE
	.align		4
.L_26:
        /*005c*/ 	.byte	0x03, 0x19
        /*005e*/ 	.short	0x0010


	//----- nvinfo : EIATTR_PARAM_CBANK
	.align		4
        /*0060*/ 	.byte	0x04, 0x0a
        /*0062*/ 	.short	(.L_28 - .L_27)
	.align		4
.L_27:
        /*0064*/ 	.word	index@(.nv.constant0._Z12print_kerneliPi)
        /*0068*/ 	.short	0x0380
        /*006a*/ 	.short	0x0010


	//----- nvinfo : EIATTR_SW_WAR
	.align		4
.L_28:
        /*006c*/ 	.byte	0x04, 0x36
        /*006e*/ 	.short	(.L_30 - .L_29)
.L_29:
        /*0070*/ 	.word	0x00000008
.L_30:


//--------------------- .nv.info._Z11test_kerneliPiS_ --------------------------
	.section	.nv.info._Z11test_kerneliPiS_,"",@"SHT_CUDA_INFO"
	.sectionflags	@""
	.align	4


	//----- nvinfo : EIATTR_CUDA_API_VERSION
	.align		4
        /*0000*/ 	.byte	0x04, 0x37
        /*0002*/ 	.short	(.L_32 - .L_31)
.L_31:
        /*0004*/ 	.word	0x00000082


	//----- nvinfo : EIATTR_KPARAM_INFO
	.align		4
.L_32:
        /*0008*/ 	.byte	0x04, 0x17
        /*000a*/ 	.short	(.L_34 - .L_33)
.L_33:
        /*000c*/ 	.word	0x00000000
        /*0010*/ 	.short	0x0002
        /*0012*/ 	.short	0x0010
        /*0014*/ 	.byte	0x00, 0xf5, 0x21, 0x00


	//----- nvinfo : EIATTR_KPARAM_INFO
	.align		4
.L_34:
        /*0018*/ 	.byte	0x04, 0x17
        /*001a*/ 	.short	(.L_36 - .L_35)
.L_35:
        /*001c*/ 	.word	0x00000000
        /*0020*/ 	.short	0x0001
        /*0022*/ 	.short	0x0008
        /*0024*/ 	.byte	0x00, 0xf5, 0x21, 0x00


	//----- nvinfo : EIATTR_KPARAM_INFO
	.align		4
.L_36:
        /*0028*/ 	.byte	0x04, 0x17
        /*002a*/ 	.short	(.L_38 - .L_37)
.L_37:
        /*002c*/ 	.word	0x00000000
        /*0030*/ 	.short	0x0000
        /*0032*/ 	.short	0x0000
        /*0034*/ 	.byte	0x00, 0xf0, 0x11, 0x00


	//----- nvinfo : EIATTR_SPARSE_MMA_MASK
	.align		4
.L_38:
        /*0038*/ 	.byte	0x03, 0x50
        /*003a*/ 	.short	0x0000


	//----- nvinfo : EIATTR_MAXREG_COUNT
	.align		4
        /*003c*/ 	.byte	0x03, 0x1b
        /*003e*/ 	.short	0x00ff


	//----- nvinfo : EIATTR_MERCURY_ISA_VERSION
	.align		4
        /*0040*/ 	.byte	0x03, 0x5f
        /*0042*/ 	.short	0x0101


	//----- nvinfo : EIATTR_VRC_CTA_INIT_COUNT
	.align		4
        /*0044*/ 	.byte	0x02, 0x4a
	.zero		1
	.zero		1


	//----- nvinfo : EIATTR_EXIT_INSTR_OFFSETS
	.align		4
        /*0048*/ 	.byte	0x04, 0x1c
        /*004a*/ 	.short	(.L_40 - .L_39)


	//   ....[0]....
.L_39:
        /*004c*/ 	.word	0x00000030


	//   ....[1]....
        /*0050*/ 	.word	0x000000b0


	//----- nvinfo : EIATTR_CBANK_PARAM_SIZE
	.align		4
.L_40:
        /*0054*/ 	.byte	0x03, 0x19
        /*0056*/ 	.short	0x0018


	//----- nvinfo : EIATTR_PARAM_CBANK
	.align		4
        /*0058*/ 	.byte	0x04, 0x0a
        /*005a*/ 	.short	(.L_42 - .L_41)
	.align		4
.L_41:
        /*005c*/ 	.word	index@(.nv.constant0._Z11test_kerneliPiS_)
        /*0060*/ 	.short	0x0380
        /*0062*/ 	.short	0x0018


	//----- nvinfo : EIATTR_SW_WAR
	.align		4
.L_42:
        /*0064*/ 	.byte	0x04, 0x36
        /*0066*/ 	.short	(.L_44 - .L_43)
.L_43:
        /*0068*/ 	.word	0x00000008
.L_44:


//--------------------- .nv.callgraph             --------------------------
	.section	.nv.callgraph,"",@"SHT_CUDA_CALLGRAPH"
	.align	4
	.sectionentsize	8
	.align		4
        /*0000*/ 	.word	0x00000000
	.align		4
        /*0004*/ 	.word	0xffffffff
	.align		4
        /*0008*/ 	.word	index@(_Z12print_kerneliPi)
	.align		4
        /*000c*/ 	.word	index@(vprintf)
	.align		4
        /*0010*/ 	.word	0x00000000
	.align		4
        /*0014*/ 	.word	0xfffffffe
	.align		4
        /*0018*/ 	.word	0x00000000
	.align		4
        /*001c*/ 	.word	0xfffffffd
	.align		4
        /*0020*/ 	.word	0x00000000
	.align		4
        /*0024*/ 	.word	0xfffffffc


//--------------------- .nv.constant4             --------------------------
	.section	.nv.constant4,"a",@progbits
	.align	8
	.align		8
.nv.constant4:
        /*0000*/ 	.dword	vprintf
	.align		8
        /*0008*/ 	.dword	$str


//--------------------- .text._Z12print_kerneliPi --------------------------
	.section	.text._Z12print_kerneliPi,"ax",@progbits
	.align	128
        .global         _Z12print_kerneliPi
        .type           _Z12print_kerneliPi,@function
        .size           _Z12print_kerneliPi,(.L_x_3 - _Z12print_kerneliPi)
        .other          _Z12print_kerneliPi,@"STO_CUDA_ENTRY STV_DEFAULT"
_Z12print_kerneliPi:
.text._Z12print_kerneliPi:
[----:B------:R-:W0:Y:S01]  /*0000*/  LDC R1, c[0x0][0x37c] ;  /* 0x0000df00ff017b82 */ /* 0x000e220000000800 */
[----:B------:R-:W1:Y:S01]  /*0010*/  S2R R5, SR_TID.X ;  /* 0x0000000000057919 */ /* 0x000e620000002100 */
[----:B------:R-:W2:Y:S01]  /*0020*/  LDCU UR4, c[0x0][0x2f8] ;  /* 0x00005f00ff0477ac */ /* 0x000ea20008000800 */
[----:B0-----:R-:W-:Y:S01]  /*0030*/  VIADD R1, R1, 0xfffffff8 ;  /* 0xfffffff801017836 */ /* 0x001fe20000000000 */
[----:B------:R-:W0:Y:S04]  /*0040*/  LDCU UR5, c[0x0][0x2fc] ;  /* 0x00005f80ff0577ac */ /* 0x000e280008000800 */
[----:B--2---:R-:W-:-:S05]  /*0050*/  IADD3 R6, P1, PT, R1, UR4, RZ ;  /* 0x0000000401067c10 */ /* 0x004fca000ff3e0ff */
[----:B0-----:R-:W-:Y:S01]  /*0060*/  IMAD.X R7, RZ, RZ, UR5, P1 ;  /* 0x00000005ff077e24 */ /* 0x001fe200088e06ff */
[----:B-1----:R-:W-:-:S13]  /*0070*/  ISETP.GT.U32.AND P0, PT, R5, 0x63, PT ;  /* 0x000000630500780c */ /* 0x002fda0003f04070 */
[----:B------:R-:W-:Y:S05]  /*0080*/  @P0 EXIT ;  /* 0x000000000000094d */ /* 0x000fea0003800000 */
[----:B------:R-:W0:Y:S01]  /*0090*/  LDC.64 R2, c[0x0][0x388] ;  /* 0x0000e200ff027b82 */ /* 0x000e220000000a00 */
[----:B------:R-:W1:Y:S01]  /*00a0*/  LDCU.64 UR4, c[0x0][0x358] ;  /* 0x00006b00ff0477ac */ /* 0x000e620008000a00 */
[----:B0-----:R-:W-:-:S06]  /*00b0*/  IMAD.WIDE.U32 R2, R5, 0x4, R2 ;  /* 0x0000000405027825 */ /* 0x001fcc00078e0002 */
[----:B-1----:R-:W2:Y:S01]  /*00c0*/  LDG.E R2, desc[UR4][R2.64] ;  /* 0x0000000402027981 */ /* 0x002ea2000c1e1900 */
[----:B------:R-:W-:Y:S01]  /*00d0*/  MOV R0, 0x0 ;  /* 0x0000000000007802 */ /* 0x000fe20000000f00 */
[----:B------:R-:W0:Y:S03]  /*00e0*/  LDCU.64 UR4, c[0x4][0x8] ;  /* 0x01000100ff0477ac */ /* 0x000e260008000a00 */
[----:B------:R1:W3:Y:S01]  /*00f0*/  LDC.64 R8, c[0x4][R0] ;  /* 0x0100000000087b82 */ /* 0x0002e20000000a00 */
[----:B0-----:R-:W-:Y:S01]  /*0100*/  MOV R4, UR4 ;  /* 0x0000000400047c02 */ /* 0x001fe20008000f00 */
[----:B------:R-:W-:Y:S01]  /*0110*/  IMAD.U32 R5, RZ, RZ, UR5 ;  /* 0x00000005ff057e24 */ /* 0x000fe2000f8e00ff */
[----:B--23--:R1:W-:Y:S06]  /*0120*/  STL [R1], R2 ;  /* 0x0000000201007387 */ /* 0x00c3ec0000100800 */
[----:B------:R-:W-:-:S07]  /*0130*/  LEPC R20, `(.L_x_0) ;  /* 0x000000001014794e */ /* 0x000fce0000000000 */
[----:B-1----:R-:W-:Y:S05]  /*0140*/  CALL.ABS.NOINC R8 ;  /* 0x0000000008007343 */ /* 0x002fea0003c00000 */
.L_x_0:
[----:B------:R-:W-:Y:S05]  /*0150*/  EXIT ;  /* 0x000000000000794d */ /* 0x000fea0003800000 */
.L_x_1:
[----:B------:R-:W-:-:S00]  /*0160*/  BRA `(.L_x_1) ;  /* 0xfffffffc00fc7947 */ /* 0x000fc0000383ffff */
[----:B------:R-:W-:-:S00]  /*0170*/  NOP ;  /* 0x0000000000007918 */ /* 0x000fc00000000000 */
        /* <DEDUP_REMOVED lines=8> */
.L_x_3:


//--------------------- .text._Z11test_kerneliPiS_ --------------------------
	.section	.text._Z11test_kerneliPiS_,"ax",@progbits
	.align	128
        .global         _Z11test_kerneliPiS_
        .type           _Z11test_kerneliPiS_,@function
        .size           _Z11test_kerneliPiS_,(.L_x_4 - _Z11test_kerneliPiS_)
        .other          _Z11test_kerneliPiS_,@"STO_CUDA_ENTRY STV_DEFAULT"
_Z11test_kerneliPiS_:
.text._Z11test_kerneliPiS_:
[----:B------:R-:W-:Y:S01]  /*0000*/  LDC R1, c[0x0][0x37c] ;  /* 0x0000df00ff017b82 */ /* 0x000fe20000000800 */
[----:B------:R-:W0:Y:S02]  /*0010*/  S2R R7, SR_TID.X ;  /* 0x0000000000077919 */ /* 0x000e240000002100 */
[----:B0-----:R-:W-:-:S13]  /*0020*/  ISETP.GT.U32.AND P0, PT, R7, 0x63, PT ;  /* 0x000000630700780c */ /* 0x001fda0003f04070 */
[----:B------:R-:W-:Y:S05]  /*0030*/  @P0 EXIT ;  /* 0x000000000000094d */ /* 0x000fea0003800000 */
[----:B------:R-:W0:Y:S01]  /*0040*/  LDC.64 R2, c[0x0][0x388] ;  /* 0x0000e200ff027b82 */ /* 0x000e220000000a00 */
[----:B------:R-:W1:Y:S07]  /*0050*/  LDCU.64 UR4, c[0x0][0x358] ;  /* 0x00006b00ff0477ac */ /* 0x000e6e0008000a00 */
[----:B------:R-:W2:Y:S01]  /*0060*/  LDC.64 R4, c[0x0][0x390] ;  /* 0x0000e400ff047b82 */ /* 0x000ea20000000a00 */
[----:B0-----:R-:W-:-:S06]  /*0070*/  IMAD.WIDE.U32 R2, R7, 0x4, R2 ;  /* 0x0000000407027825 */ /* 0x001fcc00078e0002 */
[----:B-1----:R-:W3:Y:S01]  /*0080*/  LDG.E R3, desc[UR4][R2.64] ;  /* 0x0000000402037981 */ /* 0x002ee2000c1e1900 */
[----:B--2---:R-:W-:-:S05]  /*0090*/  IMAD.WIDE.U32 R4, R7, 0x4, R4 ;  /* 0x0000000407047825 */ /* 0x004fca00078e0004 */
[----:B---3--:R-:W-:Y:S01]  /*00a0*/  STG.E desc[UR4][R4.64], R3 ;  /* 0x0000000304007986 */ /* 0x008fe2000c101904 */
[----:B------:R-:W-:Y:S05]  /*00b0*/  EXIT ;  /* 0x000000000000794d */ /* 0x000fea0003800000 */
.L_x_2:
        /* <DEDUP_REMOVED lines=12> */
.L_x_4:


//--------------------- .nv.global.init           --------------------------
	.section	.nv.global.init,"aw",@progbits
.nv.global.init:
	.type		$str,@object
	.size		$str,(.L_0 - $str)
$str:
        /*0000*/ 	.byte	0x25, 0x64, 0x0a, 0x00
.L_0:


//--------------------- .nv.shared.reserved.0     --------------------------
	.section	.nv.shared.reserved.0,"aw",@nobits
	.weak		__nv_reservedSMEM_offset_0_alias
	.size		__nv_reservedSMEM_offset_0_alias, 0, 64
	.other		__nv_reservedSMEM_offset_0_alias,@"STO_CUDA_RESERVED_SHARED STV_DEFAULT"
__nv_reservedSMEM_offset_0_alias:
	.zero		0
	.zero		64


//--------------------- .nv.constant0._Z12print_kerneliPi --------------------------
	.section	.nv.constant0._Z12print_kerneliPi,"a",@progbits
	.sectionflags	@""
	.align	4
.nv.constant0._Z12print_kerneliPi:
	.zero		912


//--------------------- .nv.constant0._Z11test_kerneliPiS_ --------------------------
	.section	.nv.constant0._Z11test_kerneliPiS_,"a",@progbits
	.sectionflags	@""
	.align	4
.nv.constant0._Z11test_kerneliPiS_:
	.zero		920


//--------------------- SYMBOLS --------------------------

	.type		.nv.reservedSmem.offset0,@object
	.size		.nv.reservedSmem.offset0,0x4
	.type		vprintf,@function
